	.headerflags	@"EF_CUDA_TEXMODE_UNIFIED EF_CUDA_64BIT_ADDRESS EF_CUDA_ACCELERATORS EF_CUDA_SM90 EF_CUDA_VIRTUAL_SM(EF_CUDA_SM90)"
	.elftype	@"ET_EXEC"


//--------------------- .nv.info                  --------------------------
	.section	.nv.info,"",@"SHT_CUDA_INFO"
	.align	4


	//----- nvinfo : EIATTR_REGCOUNT
	.align		4
        /*0000*/ 	.byte	0x04, 0x2f
        /*0002*/ 	.short	(.L_3 - .L_2)
	.align		4
.L_2:
        /*0004*/ 	.word	index@(triton_poi_fused__native_batch_norm_legit_no_training_add_convolution_relu_10)
        /*0008*/ 	.word	0x0000001c


	//----- nvinfo : EIATTR_MIN_STACK_SIZE
	.align		4
.L_3:
        /*000c*/ 	.byte	0x04, 0x12
        /*000e*/ 	.short	(.L_5 - .L_4)
	.align		4
.L_4:
        /*0010*/ 	.word	index@(triton_poi_fused__native_batch_norm_legit_no_training_add_convolution_relu_10)
        /*0014*/ 	.word	0x00000000


	//----- nvinfo : EIATTR_FRAME_SIZE
	.align		4
.L_5:
        /*0018*/ 	.byte	0x04, 0x11
        /*001a*/ 	.short	(.L_7 - .L_6)
	.align		4
.L_6:
        /*001c*/ 	.word	index@(triton_poi_fused__native_batch_norm_legit_no_training_add_convolution_relu_10)
        /*0020*/ 	.word	0x00000000


	//----- nvinfo : EIATTR_MIN_STACK_SIZE
	.align		4
.L_7:
        /*0024*/ 	.byte	0x04, 0x12
        /*0026*/ 	.short	(.L_9 - .L_8)
	.align		4
.L_8:
        /*0028*/ 	.word	index@(triton_poi_fused__native_batch_norm_legit_no_training_add_convolution_relu_10)
        /*002c*/ 	.word	0x00000000
.L_9:


//--------------------- .nv.info.triton_poi_fused__native_batch_norm_legit_no_training_add_convolution_relu_10 --------------------------
	.section	.nv.info.triton_poi_fused__native_batch_norm_legit_no_training_add_convolution_relu_10,"",@"SHT_CUDA_INFO"
	.sectionflags	@""
	.align	4


	//----- nvinfo : EIATTR_CUDA_API_VERSION
	.align		4
        /*0000*/ 	.byte	0x04, 0x37
        /*0002*/ 	.short	(.L_11 - .L_10)
.L_10:
        /*0004*/ 	.word	0x0000007c


	//----- nvinfo : EIATTR_KPARAM_INFO
	.align		4
.L_11:
        /*0008*/ 	.byte	0x04, 0x17
        /*000a*/ 	.short	(.L_13 - .L_12)
.L_12:
        /*000c*/ 	.word	0x00000000
        /*0010*/ 	.short	0x0009
        /*0012*/ 	.short	0x0048
        /*0014*/ 	.byte	0x00, 0xf0, 0x11, 0x00


	//----- nvinfo : EIATTR_KPARAM_INFO
	.align		4
.L_13:
        /*0018*/ 	.byte	0x04, 0x17
        /*001a*/ 	.short	(.L_15 - .L_14)
.L_14:
        /*001c*/ 	.word	0x00000000
        /*0020*/ 	.short	0x0008
        /*0022*/ 	.short	0x0040
        /*0024*/ 	.byte	0x00, 0xf4, 0x21, 0x00


	//----- nvinfo : EIATTR_KPARAM_INFO
	.align		4
.L_15:
        /*0028*/ 	.byte	0x04, 0x17
        /*002a*/ 	.short	(.L_17 - .L_16)
.L_16:
        /*002c*/ 	.word	0x00000000
        /*0030*/ 	.short	0x0007
        /*0032*/ 	.short	0x0038
        /*0034*/ 	.byte	0x00, 0xf4, 0x21, 0x00


	//----- nvinfo : EIATTR_KPARAM_INFO
	.align		4
.L_17:
        /*0038*/ 	.byte	0x04, 0x17
        /*003a*/ 	.short	(.L_19 - .L_18)
.L_18:
        /*003c*/ 	.word	0x00000000
        /*0040*/ 	.short	0x0006
        /*0042*/ 	.short	0x0030
        /*0044*/ 	.byte	0x00, 0xf4, 0x21, 0x00


	//----- nvinfo : EIATTR_KPARAM_INFO
	.align		4
.L_19:
        /*0048*/ 	.byte	0x04, 0x17
        /*004a*/ 	.short	(.L_21 - .L_20)
.L_20:
        /*004c*/ 	.word	0x00000000
        /*0050*/ 	.short	0x0005
        /*0052*/ 	.short	0x0028
        /*0054*/ 	.byte	0x00, 0xf4, 0x21, 0x00


	//----- nvinfo : EIATTR_KPARAM_INFO
	.align		4
.L_21:
        /*0058*/ 	.byte	0x04, 0x17
        /*005a*/ 	.short	(.L_23 - .L_22)
.L_22:
        /*005c*/ 	.word	0x00000000
        /*0060*/ 	.short	0x0004
        /*0062*/ 	.short	0x0020
        /*0064*/ 	.byte	0x00, 0xf4, 0x21, 0x00


	//----- nvinfo : EIATTR_KPARAM_INFO
	.align		4
.L_23:
        /*0068*/ 	.byte	0x04, 0x17
        /*006a*/ 	.short	(.L_25 - .L_24)
.L_24:
        /*006c*/ 	.word	0x00000000
        /*0070*/ 	.short	0x0003
        /*0072*/ 	.short	0x0018
        /*0074*/ 	.byte	0x00, 0xf4, 0x21, 0x00


	//----- nvinfo : EIATTR_KPARAM_INFO
	.align		4
.L_25:
        /*0078*/ 	.byte	0x04, 0x17
        /*007a*/ 	.short	(.L_27 - .L_26)
.L_26:
        /*007c*/ 	.word	0x00000000
        /*0080*/ 	.short	0x0002
        /*0082*/ 	.short	0x0010
        /*0084*/ 	.byte	0x00, 0xf4, 0x21, 0x00


	//----- nvinfo : EIATTR_KPARAM_INFO
	.align		4
.L_27:
        /*0088*/ 	.byte	0x04, 0x17
        /*008a*/ 	.short	(.L_29 - .L_28)
.L_28:
        /*008c*/ 	.word	0x00000000
        /*0090*/ 	.short	0x0001
        /*0092*/ 	.short	0x0008
        /*0094*/ 	.byte	0x00, 0xf4, 0x21, 0x00


	//----- nvinfo : EIATTR_KPARAM_INFO
	.align		4
.L_29:
        /*0098*/ 	.byte	0x04, 0x17
        /*009a*/ 	.short	(.L_31 - .L_30)
.L_30:
        /*009c*/ 	.word	0x00000000
        /*00a0*/ 	.short	0x0000
        /*00a2*/ 	.short	0x0000
        /*00a4*/ 	.byte	0x00, 0xf4, 0x21, 0x00


	//----- nvinfo : EIATTR_SPARSE_MMA_MASK
	.align		4
.L_31:
        /*00a8*/ 	.byte	0x03, 0x50
        /*00aa*/ 	.short	0x0000


	//----- nvinfo : EIATTR_MAXREG_COUNT
	.align		4
        /*00ac*/ 	.byte	0x03, 0x1b
        /*00ae*/ 	.short	0x00ff


	//----- nvinfo : EIATTR_EXIT_INSTR_OFFSETS
	.align		4
        /*00b0*/ 	.byte	0x04, 0x1c
        /*00b2*/ 	.short	(.L_33 - .L_32)


	//   ....[0]....
.L_32:
        /*00b4*/ 	.word	0x00000400


	//   ....[1]....
        /*00b8*/ 	.word	0x00000420


	//----- nvinfo : EIATTR_REQNTID
	.align		4
.L_33:
        /*00bc*/ 	.byte	0x04, 0x10
        /*00be*/ 	.short	(.L_35 - .L_34)
.L_34:
        /*00c0*/ 	.word	0x00000080
        /*00c4*/ 	.word	0x00000001
        /*00c8*/ 	.word	0x00000001


	//----- nvinfo : EIATTR_CBANK_PARAM_SIZE
	.align		4
.L_35:
        /*00cc*/ 	.byte	0x03, 0x19
        /*00ce*/ 	.short	0x004c


	//----- nvinfo : EIATTR_PARAM_CBANK
	.align		4
        /*00d0*/ 	.byte	0x04, 0x0a
        /*00d2*/ 	.short	(.L_37 - .L_36)
	.align		4
.L_36:
        /*00d4*/ 	.word	index@(.nv.constant0.triton_poi_fused__native_batch_norm_legit_no_training_add_convolution_relu_10)
        /*00d8*/ 	.short	0x0210
        /*00da*/ 	.short	0x004c


	//----- nvinfo : EIATTR_SW_WAR
	.align		4
.L_37:
        /*00dc*/ 	.byte	0x04, 0x36
        /*00de*/ 	.short	(.L_39 - .L_38)
.L_38:
        /*00e0*/ 	.word	0x00000008
.L_39:


//--------------------- .nv.callgraph             --------------------------
	.section	.nv.callgraph,"",@"SHT_CUDA_CALLGRAPH"
	.align	4
	.sectionentsize	8
	.align		4
        /*0000*/ 	.word	0x00000000
	.align		4
        /*0004*/ 	.word	0xffffffff
	.align		4
        /*0008*/ 	.word	0x00000000
	.align		4
        /*000c*/ 	.word	0xfffffffe
	.align		4
        /*0010*/ 	.word	0x00000000
	.align		4
        /*0014*/ 	.word	0xfffffffd
	.align		4
        /*0018*/ 	.word	0x00000000
	.align		4
        /*001c*/ 	.word	0xfffffffc


//--------------------- .nv.constant4             --------------------------
	.section	.nv.constant4,"a",@progbits
	.align	8
	.align		8
.nv.constant4:
        /*0000*/ 	.dword	_$_str
	.align		8
        /*0008*/ 	.dword	_$_str_$_2


//--------------------- .text.triton_poi_fused__native_batch_norm_legit_no_training_add_convolution_relu_10 --------------------------
	.section	.text.triton_poi_fused__native_batch_norm_legit_no_training_add_convolution_relu_10,"ax",@progbits
	.align	128
        .global         triton_poi_fused__native_batch_norm_legit_no_training_add_convolution_relu_10
        .type           triton_poi_fused__native_batch_norm_legit_no_training_add_convolution_relu_10,@function
        .size           triton_poi_fused__native_batch_norm_legit_no_training_add_convolution_relu_10,(.L_x_1 - triton_poi_fused__native_batch_norm_legit_no_training_add_convolution_relu_10)
        .other          triton_poi_fused__native_batch_norm_legit_no_training_add_convolution_relu_10,@"STO_CUDA_ENTRY STV_DEFAULT"
triton_poi_fused__native_batch_norm_legit_no_training_add_convolution_relu_10:
.text.triton_poi_fused__native_batch_norm_legit_no_training_add_convolution_relu_10:
[----:B------:R-:W0:Y:S01]  /*0000*/  LDC R1, c[0x0][0x28] ;  /* 0x00000a00ff017b82 */ /* 0x000e220000000800 */
[----:B------:R-:W1:Y:S07]  /*0010*/  S2R R19, SR_TID.X ;  /* 0x0000000000137919 */ /* 0x000e6e0000002100 */
[----:B------:R-:W2:Y:S01]  /*0020*/  LDC.64 R8, c[0x0][0x238] ;  /* 0x00008e00ff087b82 */ /* 0x000ea20000000a00 */
[----:B------:R-:W-:Y:S01]  /*0030*/  CS2R R16, SRZ ;  /* 0x0000000000107805 */ /* 0x000fe2000001ff00 */
[----:B------:R-:W-:Y:S01]  /*0040*/  ULDC.64 UR4, c[0x0][0x208] ;  /* 0x0000820000047ab9 */ /* 0x000fe20000000a00 */
[----:B------:R-:W3:Y:S05]  /*0050*/  S2R R0, SR_CTAID.X ;  /* 0x0000000000007919 */ /* 0x000eea0000002500 */
[----:B------:R-:W4:Y:S08]  /*0060*/  LDC.64 R10, c[0x0][0x220] ;  /* 0x00008800ff0a7b82 */ /* 0x000f300000000a00 */
[----:B------:R-:W5:Y:S08]  /*0070*/  LDC.64 R24, c[0x0][0x228] ;  /* 0x00008a00ff187b82 */ /* 0x000f700000000a00 */
[----:B------:R-:W4:Y:S01]  /*0080*/  LDC.64 R12, c[0x0][0x218] ;  /* 0x00008600ff0c7b82 */ /* 0x000f220000000a00 */
[----:B-1----:R-:W-:-:S07]  /*0090*/  LOP3.LUT R19, R19, 0x7f, RZ, 0xc0, !PT ;  /* 0x0000007f13137812 */ /* 0x002fce00078ec0ff */
[----:B------:R-:W1:Y:S01]  /*00a0*/  LDC.64 R14, c[0x0][0x210] ;  /* 0x00008400ff0e7b82 */ /* 0x000e620000000a00 */
[----:B---3--:R-:W-:Y:S02]  /*00b0*/  SHF.R.S32.HI R2, RZ, 0x18, R0 ;  /* 0x00000018ff027819 */ /* 0x008fe40000011400 */
[----:B------:R-:W-:Y:S02]  /*00c0*/  LEA R19, R0, R19, 0x7 ;  /* 0x0000001300137211 */ /* 0x000fe400078e38ff */
[----:B------:R-:W-:-:S03]  /*00d0*/  SGXT R0, R2, 0x1 ;  /* 0x000000010200781a */ /* 0x000fc60000000200 */
[----:B------:R-:W3:Y:S01]  /*00e0*/  LDC.64 R4, c[0x0][0x230] ;  /* 0x00008c00ff047b82 */ /* 0x000ee20000000a00 */
[----:B------:R-:W-:Y:S02]  /*00f0*/  ISETP.GE.AND P0, PT, R19, 0x200, PT ;  /* 0x000002001300780c */ /* 0x000fe40003f06270 */
[----:B------:R-:W-:-:S04]  /*0100*/  LEA.HI R0, R0, R19, RZ, 0x7 ;  /* 0x0000001300007211 */ /* 0x000fc800078f38ff */
[----:B------:R-:W-:Y:S01]  /*0110*/  LOP3.LUT R0, R0, 0xffffff80, RZ, 0xc0, !PT ;  /* 0xffffff8000007812 */ /* 0x000fe200078ec0ff */
[----:B------:R-:W3:Y:S03]  /*0120*/  LDC.64 R6, c[0x0][0x240] ;  /* 0x00009000ff067b82 */ /* 0x000ee60000000a00 */
[----:B------:R-:W-:-:S05]  /*0130*/  IADD3 R21, R19, -R0, RZ ;  /* 0x8000000013157210 */ /* 0x000fca0007ffe0ff */
[C---:B--2---:R-:W-:Y:S01]  /*0140*/  IMAD.WIDE R8, R21.reuse, 0x4, R8 ;  /* 0x0000000415087825 */ /* 0x044fe200078e0208 */
[----:B------:R-:W2:Y:S04]  /*0150*/  LDC.64 R2, c[0x0][0x248] ;  /* 0x00009200ff027b82 */ /* 0x000ea80000000a00 */
[----:B------:R1:W2:Y:S01]  /*0160*/  @!P0 LDG.E.EL R16, desc[UR4][R8.64] ;  /* 0x0000000408108981 */ /* 0x0002a2000c2e1900 */
[----:B------:R-:W-:Y:S01]  /*0170*/  HFMA2.MMA R18, -RZ, RZ, 0, 0 ;  /* 0x00000000ff127435 */ /* 0x000fe200000001ff */
[----:B------:R-:W-:Y:S02]  /*0180*/  CS2R R22, SRZ ;  /* 0x0000000000167805 */ /* 0x000fe4000001ff00 */
[----:B------:R-:W-:Y:S01]  /*0190*/  MOV R0, RZ ;  /* 0x000000ff00007202 */ /* 0x000fe20000000f00 */
[----:B0---4-:R-:W-:Y:S01]  /*01a0*/  IMAD.WIDE R12, R21, 0x4, R12 ;  /* 0x00000004150c7825 */ /* 0x011fe200078e020c */
[----:B------:R-:W-:-:S03]  /*01b0*/  HFMA2.MMA R20, -RZ, RZ, 0, 0 ;  /* 0x00000000ff147435 */ /* 0x000fc600000001ff */
[C---:B-1----:R-:W-:Y:S01]  /*01c0*/  IMAD.WIDE R14, R19.reuse, 0x4, R14 ;  /* 0x00000004130e7825 */ /* 0x042fe200078e020e */
[----:B------:R-:W4:Y:S03]  /*01d0*/  @!P0 LDG.E.EL R17, desc[UR4][R12.64] ;  /* 0x000000040c118981 */ /* 0x000f26000c2e1900 */
[----:B------:R-:W-:Y:S01]  /*01e0*/  IMAD.WIDE R8, R19, 0x4, R10 ;  /* 0x0000000413087825 */ /* 0x000fe200078e020a */
[----:B------:R-:W4:Y:S03]  /*01f0*/  @!P0 LDG.E R0, desc[UR4][R14.64] ;  /* 0x000000040e008981 */ /* 0x000f26000c1e1900 */
[C---:B-----5:R-:W-:Y:S01]  /*0200*/  IMAD.WIDE R10, R21.reuse, 0x4, R24 ;  /* 0x00000004150a7825 */ /* 0x060fe200078e0218 */
[----:B------:R-:W5:Y:S04]  /*0210*/  @!P0 LDG.E R23, desc[UR4][R8.64] ;  /* 0x0000000408178981 */ /* 0x000f68000c1e1900 */
[----:B------:R-:W5:Y:S01]  /*0220*/  @!P0 LDG.E.EL R18, desc[UR4][R10.64] ;  /* 0x000000040a128981 */ /* 0x000f62000c2e1900 */
[----:B---3--:R-:W-:-:S04]  /*0230*/  IMAD.WIDE R4, R21, 0x4, R4 ;  /* 0x0000000415047825 */ /* 0x008fc800078e0204 */
[C---:B------:R-:W-:Y:S01]  /*0240*/  IMAD.WIDE R6, R21.reuse, 0x4, R6 ;  /* 0x0000000415067825 */ /* 0x040fe200078e0206 */
[----:B------:R0:W3:Y:S03]  /*0250*/  @!P0 LDG.E.EL R20, desc[UR4][R4.64] ;  /* 0x0000000404148981 */ /* 0x0000e6000c2e1900 */
[----:B--2---:R-:W-:Y:S01]  /*0260*/  IMAD.WIDE R2, R21, 0x4, R2 ;  /* 0x0000000415027825 */ /* 0x004fe200078e0202 */
[----:B------:R-:W-:-:S04]  /*0270*/  MOV R21, RZ ;  /* 0x000000ff00157202 */ /* 0x000fc80000000f00 */
[----:B------:R1:W2:Y:S04]  /*0280*/  @!P0 LDG.E.EL R22, desc[UR4][R2.64] ;  /* 0x0000000402168981 */ /* 0x0002a8000c2e1900 */
[----:B------:R-:W2:Y:S01]  /*0290*/  @!P0 LDG.E.EL R21, desc[UR4][R6.64] ;  /* 0x0000000406158981 */ /* 0x000ea2000c2e1900 */
[----:B0-----:R-:W-:Y:S01]  /*02a0*/  HFMA2.MMA R5, -RZ, RZ, 1.625, 0 ;  /* 0x3e800000ff057435 */ /* 0x001fe200000001ff */
[----:B-1----:R-:W0:Y:S02]  /*02b0*/  LDC.64 R2, c[0x0][0x250] ;  /* 0x00009400ff027b82 */ /* 0x002e240000000a00 */
[----:B0-----:R-:W-:-:S04]  /*02c0*/  IMAD.WIDE R2, R19, 0x4, R2 ;  /* 0x0000000413027825 */ /* 0x001fc800078e0202 */
[----:B------:R-:W-:-:S04]  /*02d0*/  FADD R16, R16, 9.9999997473787516356e-06 ;  /* 0x3727c5ac10107421 */ /* 0x000fc80000000000 */
[----:B------:R-:W0:Y:S02]  /*02e0*/  MUFU.SQRT R8, R16 ;  /* 0x0000001000087308 */ /* 0x000e240000002000 */
[C---:B0-----:R-:W-:Y:S02]  /*02f0*/  FSETP.GT.AND P1, PT, R8.reuse, 8.50705917302346158658e+37, PT ;  /* 0x7e8000000800780b */ /* 0x041fe40003f24000 */
[----:B------:R-:W-:-:S11]  /*0300*/  FSETP.GEU.AND P2, PT, R8, 1.175494350822287508e-38, PT ;  /* 0x008000000800780b */ /* 0x000fd60003f4e000 */
[----:B------:R-:W-:-:S04]  /*0310*/  @P1 FMUL R8, R8, 0.25 ;  /* 0x3e80000008081820 */ /* 0x000fc80000400000 */
[----:B------:R-:W-:-:S06]  /*0320*/  @!P2 FMUL R8, R8, 16777216 ;  /* 0x4b8000000808a820 */ /* 0x000fcc0000400000 */
[----:B------:R-:W0:Y:S01]  /*0330*/  MUFU.RCP R8, R8 ;  /* 0x0000000800087308 */ /* 0x000e220000001000 */
[----:B------:R-:W-:Y:S01]  /*0340*/  FSEL R5, R5, 1, P1 ;  /* 0x3f80000005057808 */ /* 0x000fe20000800000 */
[----:B-----5:R-:W-:Y:S01]  /*0350*/  FADD R23, R18, R23 ;  /* 0x0000001712177221 */ /* 0x020fe20000000000 */
[----:B----4-:R-:W-:-:S03]  /*0360*/  FADD R0, R17, R0 ;  /* 0x0000000011007221 */ /* 0x010fc60000000000 */
[----:B------:R-:W-:Y:S01]  /*0370*/  @!P2 FMUL R5, R5, 16777216 ;  /* 0x4b8000000505a820 */ /* 0x000fe20000400000 */
[----:B------:R-:W-:-:S04]  /*0380*/  FADD R23, R0, R23 ;  /* 0x0000001700177221 */ /* 0x000fc80000000000 */
[----:B---3--:R-:W-:Y:S01]  /*0390*/  FADD R20, R23, -R20 ;  /* 0x8000001417147221 */ /* 0x008fe20000000000 */
[----:B0-----:R-:W-:-:S04]  /*03a0*/  FMUL R5, R8, R5 ;  /* 0x0000000508057220 */ /* 0x001fc80000400000 */
[----:B------:R-:W-:-:S04]  /*03b0*/  FMUL R5, R20, R5 ;  /* 0x0000000514057220 */ /* 0x000fc80000400000 */
[----:B--2---:R-:W-:Y:S01]  /*03c0*/  FFMA R5, R5, R21, R22 ;  /* 0x0000001505057223 */ /* 0x004fe20000000016 */
[----:B------:R0:W-:Y:S04]  /*03d0*/  @!P0 STG.E desc[UR4][R14.64], R23 ;  /* 0x000000170e008986 */ /* 0x0001e8000c101904 */
[----:B------:R-:W-:-:S04]  /*03e0*/  FSETP.GEU.AND P1, PT, R5, RZ, PT ;  /* 0x000000ff0500720b */ /* 0x000fc80003f2e000 */
[----:B------:R-:W-:Y:S01]  /*03f0*/  FSEL R5, R5, RZ, P1 ;  /* 0x000000ff05057208 */ /* 0x000fe20000800000 */
[----:B0-----:R-:W-:Y:S08]  /*0400*/  @P0 EXIT ;  /* 0x000000000000094d */ /* 0x001ff00003800000 */
[----:B------:R-:W-:Y:S01]  /*0410*/  STG.E desc[UR4][R2.64], R5 ;  /* 0x0000000502007986 */ /* 0x000fe2000c101904 */
[----:B------:R-:W-:Y:S05]  /*0420*/  EXIT ;  /* 0x000000000000794d */ /* 0x000fea0003800000 */
.L_x_0:
[----:B------:R-:W-:-:S00]  /*0430*/  BRA `(.L_x_0) ;  /* 0xfffffffc00fc7947 */ /* 0x000fc0000383ffff */
[----:B------:R-:W-:-:S00]  /*0440*/  NOP ;  /* 0x0000000000007918 */ /* 0x000fc00000000000 */
        /* <DEDUP_REMOVED lines=11> */
.L_x_1:


//--------------------- .nv.global.init           --------------------------
	.section	.nv.global.init,"aw",@progbits
.nv.global.init:
	.type		_$_str,@object
	.size		_$_str,(_$_str_$_2 - _$_str)
_$_str:
        /*0000*/ 	.byte	0x5f, 0x5f, 0x43, 0x55, 0x44, 0x41, 0x5f, 0x46, 0x54, 0x5a, 0x00
	.type		_$_str_$_2,@object
	.size		_$_str_$_2,(.L_1 - _$_str_$_2)
_$_str_$_2:
        /*000b*/ 	.byte	0x5f, 0x5f, 0x43, 0x55, 0x44, 0x41, 0x5f, 0x50, 0x52, 0x45, 0x43, 0x5f, 0x53, 0x51, 0x52, 0x54
        /*001b*/ 	.byte	0x00
.L_1:


//--------------------- .nv.constant0.triton_poi_fused__native_batch_norm_legit_no_training_add_convolution_relu_10 --------------------------
	.section	.nv.constant0.triton_poi_fused__native_batch_norm_legit_no_training_add_convolution_relu_10,"a",@progbits
	.sectionflags	@""
	.align	4
.nv.constant0.triton_poi_fused__native_batch_norm_legit_no_training_add_convolution_relu_10:
	.zero		604
